//
// Generated by NVIDIA NVVM Compiler
//
// Compiler Build ID: CL-36424714
// Cuda compilation tools, release 13.0, V13.0.88
// Based on NVVM 20.0.0
//

.version 9.0
.target sm_100
.address_size 64

	// .globl	_Z11bucket_sort5ArrayS_

.visible .entry _Z11bucket_sort5ArrayS_(
	.param .align 8 .b8 _Z11bucket_sort5ArrayS__param_0[16],
	.param .align 8 .b8 _Z11bucket_sort5ArrayS__param_1[16]
)
{
	.reg .pred 	%p<8>;
	.reg .b32 	%r<18>;
	.reg .b64 	%rd<13>;

	ld.param.u64 	%rd1, [_Z11bucket_sort5ArrayS__param_0];
	ld.param.u32 	%r1, [_Z11bucket_sort5ArrayS__param_0+8];
	ld.param.u32 	%r2, [_Z11bucket_sort5ArrayS__param_1+8];
	ld.param.u64 	%rd4, [_Z11bucket_sort5ArrayS__param_1];
	cvta.to.global.u64 	%rd2, %rd4;
	mov.u32 	%r8, %ctaid.x;
	mov.u32 	%r9, %ntid.x;
	mov.u32 	%r10, %tid.x;
	mad.lo.s32 	%r3, %r8, %r9, %r10;
	setp.ge.s32 	%p1, %r3, %r2;
	@%p1 bra 	$L__BB0_2;
	mul.wide.s32 	%rd5, %r3, 4;
	add.s64 	%rd6, %rd2, %rd5;
	mov.b32 	%r11, 0;
	st.global.u32 	[%rd6], %r11;
$L__BB0_2:
	bar.sync 	0;
	setp.ge.s32 	%p2, %r3, %r1;
	cvta.to.global.u64 	%rd7, %rd1;
	mul.wide.s32 	%rd8, %r3, 4;
	add.s64 	%rd3, %rd7, %rd8;
	@%p2 bra 	$L__BB0_4;
	ld.global.u32 	%r12, [%rd3];
	mul.wide.s32 	%rd9, %r12, 4;
	add.s64 	%rd10, %rd2, %rd9;
	atom.global.add.u32 	%r13, [%rd10], 1;
$L__BB0_4:
	setp.ge.s32 	%p3, %r3, %r1;
	bar.sync 	0;
	setp.lt.s32 	%p4, %r2, 1;
	or.pred  	%p5, %p3, %p4;
	@%p5 bra 	$L__BB0_9;
	mov.b32 	%r16, 0;
	mov.u32 	%r17, %r16;
$L__BB0_6:
	mul.wide.u32 	%rd11, %r16, 4;
	add.s64 	%rd12, %rd2, %rd11;
	ld.global.u32 	%r15, [%rd12];
	add.s32 	%r17, %r15, %r17;
	setp.ge.s32 	%p6, %r3, %r17;
	@%p6 bra 	$L__BB0_8;
	st.global.u32 	[%rd3], %r16;
	bra.uni 	$L__BB0_9;
$L__BB0_8:
	add.s32 	%r16, %r16, 1;
	setp.ne.s32 	%p7, %r16, %r2;
	@%p7 bra 	$L__BB0_6;
$L__BB0_9:
	ret;

}


// ===== COMPILED SASS (sm_100) =====

	.target	sm_100

	.elftype	@"ET_EXEC"


//--------------------- .note.nv.tkinfo           --------------------------
	.section	.note.nv.tkinfo,"",@"SHT_NOTE"
	.sectionflags	@"SHF_NOTE_NV_TKINFO"
	.tkinfo
        /*0018*/ 	.word	0x00000002
        /*0030*/ 	.string	""
        /*0030*/ 	.string	"ptxas"
        /*0030*/ 	.string	"Cuda compilation tools, release 13.0, V13.0.88"
        /*0030*/ 	.string	"Build cuda_13.0.r13.0/compiler.36424714_0"
        /*0030*/ 	.string	"-arch sm_100 -m 64 "



//--------------------- .note.nv.cuinfo           --------------------------
	.section	.note.nv.cuinfo,"",@"SHT_NOTE"
	.sectionflags	@"SHF_NOTE_NV_CUINFO"
        /*0018*/ 	.short	0x0002
        /*001a*/ 	.short	0x0064
        /*001c*/ 	.short	0x0082
	.zero		2


//--------------------- .nv.info                  --------------------------
	.section	.nv.info,"",@"SHT_CUDA_INFO"
	.align	4


	//----- nvinfo : EIATTR_REGCOUNT
	.align		4
        /*0000*/ 	.byte	0x04, 0x2f
        /*0002*/ 	.short	(.L_1 - .L_0)
	.align		4
.L_0:
        /*0004*/ 	.word	index@(_Z11bucket_sort5ArrayS_)
        /*0008*/ 	.word	0x0000000e


	//----- nvinfo : EIATTR_FRAME_SIZE
	.align		4
.L_1:
        /*000c*/ 	.byte	0x04, 0x11
        /*000e*/ 	.short	(.L_3 - .L_2)
	.align		4
.L_2:
        /*0010*/ 	.word	index@(_Z11bucket_sort5ArrayS_)
        /*0014*/ 	.word	0x00000000


	//----- nvinfo : EIATTR_MIN_STACK_SIZE
	.align		4
.L_3:
        /*0018*/ 	.byte	0x04, 0x12
        /*001a*/ 	.short	(.L_5 - .L_4)
	.align		4
.L_4:
        /*001c*/ 	.word	index@(_Z11bucket_sort5ArrayS_)
        /*0020*/ 	.word	0x00000000
.L_5:


//--------------------- .nv.compat                --------------------------
	.section	.nv.compat,"",@"SHT_CUDA_COMPAT_INFO"
	.align	4
        /*0000*/ 	.byte	0x02, 0x09, 0x00, 0x00, 0x02, 0x02, 0x01, 0x00, 0x02, 0x05, 0x05, 0x00, 0x03, 0x07, 0x01, 0x01
        /*0010*/ 	.byte	0x02, 0x03, 0x00, 0x00, 0x02, 0x06, 0x01, 0x00, 0x04, 0x0b, 0x08, 0x00, 0x09, 0x00, 0x00, 0x00
        /*0020*/ 	.byte	0x00, 0x00, 0x00, 0x00


//--------------------- .nv.info._Z11bucket_sort5ArrayS_ --------------------------
	.section	.nv.info._Z11bucket_sort5ArrayS_,"",@"SHT_CUDA_INFO"
	.sectionflags	@""
	.align	4


	//----- nvinfo : EIATTR_CUDA_API_VERSION
	.align		4
        /*0000*/ 	.byte	0x04, 0x37
        /*0002*/ 	.short	(.L_7 - .L_6)
.L_6:
        /*0004*/ 	.word	0x00000082


	//----- nvinfo : EIATTR_KPARAM_INFO
	.align		4
.L_7:
        /*0008*/ 	.byte	0x04, 0x17
        /*000a*/ 	.short	(.L_9 - .L_8)
.L_8:
        /*000c*/ 	.word	0x00000000
        /*0010*/ 	.short	0x0001
        /*0012*/ 	.short	0x0010
        /*0014*/ 	.byte	0x00, 0xf0, 0x41, 0x00


	//----- nvinfo : EIATTR_KPARAM_INFO
	.align		4
.L_9:
        /*0018*/ 	.byte	0x04, 0x17
        /*001a*/ 	.short	(.L_11 - .L_10)
.L_10:
        /*001c*/ 	.word	0x00000000
        /*0020*/ 	.short	0x0000
        /*0022*/ 	.short	0x0000
        /*0024*/ 	.byte	0x00, 0xf0, 0x41, 0x00


	//----- nvinfo : EIATTR_SPARSE_MMA_MASK
	.align		4
.L_11:
        /*0028*/ 	.byte	0x03, 0x50
        /*002a*/ 	.short	0x0000


	//----- nvinfo : EIATTR_MAXREG_COUNT
	.align		4
        /*002c*/ 	.byte	0x03, 0x1b
        /*002e*/ 	.short	0x00ff


	//----- nvinfo : EIATTR_NUM_BARRIERS
	.align		4
        /*0030*/ 	.byte	0x02, 0x4c
        /*0032*/ 	.byte	0x01
	.zero		1


	//----- nvinfo : EIATTR_MERCURY_ISA_VERSION
	.align		4
        /*0034*/ 	.byte	0x03, 0x5f
        /*0036*/ 	.short	0x0101


	//----- nvinfo : EIATTR_VRC_CTA_INIT_COUNT
	.align		4
        /*0038*/ 	.byte	0x02, 0x4a
	.zero		1
	.zero		1


	//----- nvinfo : EIATTR_EXIT_INSTR_OFFSETS
	.align		4
        /*003c*/ 	.byte	0x04, 0x1c
        /*003e*/ 	.short	(.L_13 - .L_12)


	//   ....[0]....
.L_12:
        /*0040*/ 	.word	0x000001b0


	//   ....[1]....
        /*0044*/ 	.word	0x00000290


	//   ....[2]....
        /*0048*/ 	.word	0x000002c0


	//----- nvinfo : EIATTR_CRS_STACK_SIZE
	.align		4
.L_13:
        /*004c*/ 	.byte	0x04, 0x1e
        /*004e*/ 	.short	(.L_15 - .L_14)
.L_14:
        /*0050*/ 	.word	0x00000000


	//----- nvinfo : EIATTR_CBANK_PARAM_SIZE
	.align		4
.L_15:
        /*0054*/ 	.byte	0x03, 0x19
        /*0056*/ 	.short	0x0020


	//----- nvinfo : EIATTR_PARAM_CBANK
	.align		4
        /*0058*/ 	.byte	0x04, 0x0a
        /*005a*/ 	.short	(.L_17 - .L_16)
	.align		4
.L_16:
        /*005c*/ 	.word	index@(.nv.constant0._Z11bucket_sort5ArrayS_)
        /*0060*/ 	.short	0x0380
        /*0062*/ 	.short	0x0020


	//----- nvinfo : EIATTR_SW_WAR
	.align		4
.L_17:
        /*0064*/ 	.byte	0x04, 0x36
        /*0066*/ 	.short	(.L_19 - .L_18)
.L_18:
        /*0068*/ 	.word	0x00000008
.L_19:


//--------------------- .nv.callgraph             --------------------------
	.section	.nv.callgraph,"",@"SHT_CUDA_CALLGRAPH"
	.align	4
	.sectionentsize	8
	.align		4
        /*0000*/ 	.word	0x00000000
	.align		4
        /*0004*/ 	.word	0xffffffff
	.align		4
        /*0008*/ 	.word	0x00000000
	.align		4
        /*000c*/ 	.word	0xfffffffe
	.align		4
        /*0010*/ 	.word	0x00000000
	.align		4
        /*0014*/ 	.word	0xfffffffd
	.align		4
        /*0018*/ 	.word	0x00000000
	.align		4
        /*001c*/ 	.word	0xfffffffc


//--------------------- .text._Z11bucket_sort5ArrayS_ --------------------------
	.section	.text._Z11bucket_sort5ArrayS_,"ax",@progbits
	.align	128
        .global         _Z11bucket_sort5ArrayS_
        .type           _Z11bucket_sort5ArrayS_,@function
        .size           _Z11bucket_sort5ArrayS_,(.L_x_6 - _Z11bucket_sort5ArrayS_)
        .other          _Z11bucket_sort5ArrayS_,@"STO_CUDA_ENTRY STV_DEFAULT"
_Z11bucket_sort5ArrayS_:
.text._Z11bucket_sort5ArrayS_:
[----:B------:R-:W-:Y:S01]  /*0000*/  LDC R1, c[0x0][0x37c] ;  /* 0x0000df00ff017b82 */ /* 0x000fe20000000800 */
[----:B------:R-:W0:Y:S07]  /*0010*/  S2R R0, SR_TID.X ;  /* 0x0000000000007919 */ /* 0x000e2e0000002100 */
[----:B------:R-:W0:Y:S01]  /*0020*/  S2UR UR4, SR_CTAID.X ;  /* 0x00000000000479c3 */ /* 0x000e220000002500 */
[----:B------:R-:W1:Y:S01]  /*0030*/  LDCU UR6, c[0x0][0x388] ;  /* 0x00007100ff0677ac */ /* 0x000e620008000800 */
[----:B------:R-:W-:Y:S06]  /*0040*/  BSSY.RECONVERGENT B0, `(.L_x_0) ;  /* 0x0000015000007945 */ /* 0x000fec0003800200 */
[----:B------:R-:W0:Y:S08]  /*0050*/  LDC R9, c[0x0][0x360] ;  /* 0x0000d800ff097b82 */ /* 0x000e300000000800 */
[----:B------:R-:W2:Y:S08]  /*0060*/  LDC R6, c[0x0][0x398] ;  /* 0x0000e600ff067b82 */ /* 0x000eb00000000800 */
[----:B------:R-:W3:Y:S01]  /*0070*/  LDC.64 R4, c[0x0][0x380] ;  /* 0x0000e000ff047b82 */ /* 0x000ee20000000a00 */
[----:B0-----:R-:W-:Y:S01]  /*0080*/  IMAD R9, R9, UR4, R0 ;  /* 0x0000000409097c24 */ /* 0x001fe2000f8e0200 */
[----:B------:R-:W0:Y:S04]  /*0090*/  LDCU.64 UR4, c[0x0][0x358] ;  /* 0x00006b00ff0477ac */ /* 0x000e280008000a00 */
[----:B-1----:R-:W-:-:S02]  /*00a0*/  ISETP.GE.AND P2, PT, R9, UR6, PT ;  /* 0x0000000609007c0c */ /* 0x002fc4000bf46270 */
[----:B--2---:R-:W-:Y:S02]  /*00b0*/  ISETP.GE.AND P1, PT, R9, R6, PT ;  /* 0x000000060900720c */ /* 0x004fe40003f26270 */
[----:B------:R-:W-:-:S04]  /*00c0*/  ISETP.GE.AND P0, PT, R6, 0x1, PT ;  /* 0x000000010600780c */ /* 0x000fc80003f06270 */
[C---:B------:R-:W-:Y:S01]  /*00d0*/  ISETP.GE.OR P0, PT, R9.reuse, UR6, !P0 ;  /* 0x0000000609007c0c */ /* 0x040fe2000c706670 */
[----:B---3--:R-:W-:-:S06]  /*00e0*/  IMAD.WIDE R4, R9, 0x4, R4 ;  /* 0x0000000409047825 */ /* 0x008fcc00078e0204 */
[----:B------:R-:W1:Y:S02]  /*00f0*/  @!P1 LDC.64 R2, c[0x0][0x390] ;  /* 0x0000e400ff029b82 */ /* 0x000e640000000a00 */
[----:B-1----:R-:W-:-:S05]  /*0100*/  @!P1 IMAD.WIDE R2, R9, 0x4, R2 ;  /* 0x0000000409029825 */ /* 0x002fca00078e0202 */
[----:B0-----:R0:W-:Y:S01]  /*0110*/  @!P1 STG.E desc[UR4][R2.64], RZ ;  /* 0x000000ff02009986 */ /* 0x0011e2000c101904 */
[----:B------:R-:W-:Y:S06]  /*0120*/  BAR.SYNC.DEFER_BLOCKING 0x0 ;  /* 0x0000000000007b1d */ /* 0x000fec0000010000 */
[----:B------:R-:W-:Y:S05]  /*0130*/  @P2 BRA `(.L_x_1) ;  /* 0x0000000000142947 */ /* 0x000fea0003800000 */
[----:B------:R-:W2:Y:S01]  /*0140*/  LDG.E R7, desc[UR4][R4.64] ;  /* 0x0000000404077981 */ /* 0x000ea2000c1e1900 */
[----:B0-----:R-:W2:Y:S01]  /*0150*/  LDC.64 R2, c[0x0][0x390] ;  /* 0x0000e400ff027b82 */ /* 0x001ea20000000a00 */
[----:B------:R-:W-:Y:S02]  /*0160*/  IMAD.MOV.U32 R11, RZ, RZ, 0x1 ;  /* 0x00000001ff0b7424 */ /* 0x000fe400078e00ff */
[----:B--2---:R-:W-:-:S05]  /*0170*/  IMAD.WIDE R2, R7, 0x4, R2 ;  /* 0x0000000407027825 */ /* 0x004fca00078e0202 */
[----:B------:R1:W-:Y:S02]  /*0180*/  REDG.E.ADD.STRONG.GPU desc[UR4][R2.64], R11 ;  /* 0x0000000b0200798e */ /* 0x0003e4000c12e104 */
.L_x_1:
[----:B------:R-:W-:Y:S05]  /*0190*/  BSYNC.RECONVERGENT B0 ;  /* 0x0000000000007941 */ /* 0x000fea0003800200 */
.L_x_0:
[----:B------:R-:W-:Y:S06]  /*01a0*/  BAR.SYNC.DEFER_BLOCKING 0x0 ;  /* 0x0000000000007b1d */ /* 0x000fec0000010000 */
[----:B------:R-:W-:Y:S05]  /*01b0*/  @P0 EXIT ;  /* 0x000000000000094d */ /* 0x000fea0003800000 */
[----:B------:R-:W2:Y:S01]  /*01c0*/  LDC.64 R6, c[0x0][0x390] ;  /* 0x0000e400ff067b82 */ /* 0x000ea20000000a00 */
[----:B-1----:R-:W-:Y:S01]  /*01d0*/  HFMA2 R11, -RZ, RZ, 0, 0 ;  /* 0x00000000ff0b7431 */ /* 0x002fe200000001ff */
[----:B------:R-:W-:Y:S01]  /*01e0*/  BSSY.RECONVERGENT B0, `(.L_x_2) ;  /* 0x000000c000007945 */ /* 0x000fe20003800200 */
[----:B------:R-:W-:Y:S01]  /*01f0*/  IMAD.MOV.U32 R0, RZ, RZ, RZ ;  /* 0x000000ffff007224 */ /* 0x000fe200078e00ff */
[----:B------:R-:W1:Y:S06]  /*0200*/  LDCU UR6, c[0x0][0x398] ;  /* 0x00007300ff0677ac */ /* 0x000e6c0008000800 */
.L_x_4:
[----:B0-2---:R-:W-:-:S06]  /*0210*/  IMAD.WIDE.U32 R2, R11, 0x4, R6 ;  /* 0x000000040b027825 */ /* 0x005fcc00078e0006 */
[----:B------:R-:W2:Y:S02]  /*0220*/  LDG.E R3, desc[UR4][R2.64] ;  /* 0x0000000402037981 */ /* 0x000ea4000c1e1900 */
[----:B--2---:R-:W-:-:S04]  /*0230*/  IADD3 R0, PT, PT, R3, R0, RZ ;  /* 0x0000000003007210 */ /* 0x004fc80007ffe0ff */
[----:B------:R-:W-:-:S13]  /*0240*/  ISETP.GE.AND P0, PT, R9, R0, PT ;  /* 0x000000000900720c */ /* 0x000fda0003f06270 */
[----:B------:R-:W-:Y:S05]  /*0250*/  @!P0 BRA `(.L_x_3) ;  /* 0x0000000000108947 */ /* 0x000fea0003800000 */
[----:B------:R-:W-:-:S05]  /*0260*/  VIADD R11, R11, 0x1 ;  /* 0x000000010b0b7836 */ /* 0x000fca0000000000 */
[----:B-1----:R-:W-:-:S13]  /*0270*/  ISETP.NE.AND P0, PT, R11, UR6, PT ;  /* 0x000000060b007c0c */ /* 0x002fda000bf05270 */
[----:B------:R-:W-:Y:S05]  /*0280*/  @P0 BRA `(.L_x_4) ;  /* 0xfffffffc00e00947 */ /* 0x000fea000383ffff */
[----:B------:R-:W-:Y:S05]  /*0290*/  EXIT ;  /* 0x000000000000794d */ /* 0x000fea0003800000 */
.L_x_3:
[----:B-1----:R-:W-:Y:S05]  /*02a0*/  BSYNC.RECONVERGENT B0 ;  /* 0x0000000000007941 */ /* 0x002fea0003800200 */
.L_x_2:
[----:B------:R-:W-:Y:S01]  /*02b0*/  STG.E desc[UR4][R4.64], R11 ;  /* 0x0000000b04007986 */ /* 0x000fe2000c101904 */
[----:B------:R-:W-:Y:S05]  /*02c0*/  EXIT ;  /* 0x000000000000794d */ /* 0x000fea0003800000 */
.L_x_5:
[----:B------:R-:W-:-:S00]  /*02d0*/  BRA `(.L_x_5) ;  /* 0xfffffffc00fc7947 */ /* 0x000fc0000383ffff */
[----:B------:R-:W-:-:S00]  /*02e0*/  NOP ;  /* 0x0000000000007918 */ /* 0x000fc00000000000 */
        /* <DEDUP_REMOVED lines=9> */
.L_x_6:


//--------------------- .nv.shared.reserved.0     --------------------------
	.section	.nv.shared.reserved.0,"aw",@nobits
	.weak		__nv_reservedSMEM_offset_0_alias
	.size		__nv_reservedSMEM_offset_0_alias, 0, 64
	.other		__nv_reservedSMEM_offset_0_alias,@"STO_CUDA_RESERVED_SHARED STV_DEFAULT"
__nv_reservedSMEM_offset_0_alias:
	.zero		0
	.zero		64


//--------------------- .nv.constant0._Z11bucket_sort5ArrayS_ --------------------------
	.section	.nv.constant0._Z11bucket_sort5ArrayS_,"a",@progbits
	.sectionflags	@""
	.align	4
.nv.constant0._Z11bucket_sort5ArrayS_:
	.zero		928


//--------------------- SYMBOLS --------------------------

	.type		.nv.reservedSmem.offset0,@object
	.size		.nv.reservedSmem.offset0,0x4
